//
// Generated by NVIDIA NVVM Compiler
//
// Compiler Build ID: CL-36424714
// Cuda compilation tools, release 13.0, V13.0.88
// Based on NVVM 20.0.0
//

.version 9.0
.target sm_100
.address_size 64

	// .globl	_Z15MatrixMulKernalPfS_S_i

.visible .entry _Z15MatrixMulKernalPfS_S_i(
	.param .u64 .ptr .align 1 _Z15MatrixMulKernalPfS_S_i_param_0,
	.param .u64 .ptr .align 1 _Z15MatrixMulKernalPfS_S_i_param_1,
	.param .u64 .ptr .align 1 _Z15MatrixMulKernalPfS_S_i_param_2,
	.param .u32 _Z15MatrixMulKernalPfS_S_i_param_3
)
{
	.reg .pred 	%p<12>;
	.reg .b32 	%r<41>;
	.reg .b32 	%f<56>;
	.reg .b64 	%rd<66>;

	ld.param.u64 	%rd15, [_Z15MatrixMulKernalPfS_S_i_param_0];
	ld.param.u64 	%rd16, [_Z15MatrixMulKernalPfS_S_i_param_1];
	ld.param.u64 	%rd14, [_Z15MatrixMulKernalPfS_S_i_param_2];
	ld.param.u32 	%r17, [_Z15MatrixMulKernalPfS_S_i_param_3];
	cvta.to.global.u64 	%rd1, %rd16;
	cvta.to.global.u64 	%rd2, %rd15;
	mov.u32 	%r18, %tid.y;
	mov.u32 	%r19, %ctaid.y;
	mov.u32 	%r20, %ntid.y;
	mad.lo.s32 	%r1, %r19, %r20, %r18;
	mov.u32 	%r21, %tid.x;
	mov.u32 	%r22, %ctaid.x;
	mov.u32 	%r23, %ntid.x;
	mad.lo.s32 	%r2, %r22, %r23, %r21;
	max.s32 	%r24, %r1, %r2;
	setp.ge.s32 	%p1, %r24, %r17;
	setp.lt.s32 	%p2, %r17, 1;
	or.pred  	%p3, %p1, %p2;
	@%p3 bra 	$L__BB0_12;
	cvta.to.global.u64 	%rd17, %rd14;
	mul.lo.s32 	%r3, %r17, %r1;
	add.s32 	%r26, %r3, %r2;
	mul.wide.s32 	%rd18, %r26, 4;
	add.s64 	%rd3, %rd17, %rd18;
	and.b32  	%r4, %r17, 7;
	setp.lt.u32 	%p4, %r17, 8;
	mov.f32 	%f53, 0f00000000;
	mov.b32 	%r39, 0;
	@%p4 bra 	$L__BB0_4;
	and.b32  	%r27, %r17, 2147483640;
	neg.s32 	%r37, %r27;
	mul.wide.u32 	%rd19, %r17, 4;
	add.s64 	%rd4, %rd1, %rd19;
	mul.wide.u32 	%rd20, %r17, 8;
	add.s64 	%rd5, %rd1, %rd20;
	mul.wide.u32 	%rd21, %r17, 12;
	add.s64 	%rd6, %rd1, %rd21;
	mul.wide.u32 	%rd22, %r17, 16;
	add.s64 	%rd7, %rd1, %rd22;
	mul.wide.u32 	%rd23, %r17, 20;
	add.s64 	%rd8, %rd1, %rd23;
	mul.wide.u32 	%rd24, %r17, 24;
	add.s64 	%rd9, %rd1, %rd24;
	mul.wide.u32 	%rd25, %r17, 28;
	add.s64 	%rd10, %rd1, %rd25;
	mul.wide.u32 	%rd26, %r3, 4;
	add.s64 	%rd27, %rd26, %rd2;
	add.s64 	%rd65, %rd27, 16;
	mov.f32 	%f53, 0f00000000;
	mov.u32 	%r36, %r2;
$L__BB0_3:
	.pragma "nounroll";
	and.b32  	%r39, %r17, 2147483640;
	mul.wide.s32 	%rd28, %r36, 4;
	add.s64 	%rd29, %rd4, %rd28;
	add.s64 	%rd30, %rd5, %rd28;
	add.s64 	%rd31, %rd6, %rd28;
	add.s64 	%rd32, %rd7, %rd28;
	add.s64 	%rd33, %rd8, %rd28;
	add.s64 	%rd34, %rd9, %rd28;
	add.s64 	%rd35, %rd10, %rd28;
	add.s64 	%rd36, %rd1, %rd28;
	ld.global.f32 	%f10, [%rd65+-16];
	ld.global.f32 	%f11, [%rd36];
	fma.rn.f32 	%f12, %f10, %f11, %f53;
	st.global.f32 	[%rd3], %f12;
	ld.global.f32 	%f13, [%rd65+-12];
	ld.global.f32 	%f14, [%rd29];
	fma.rn.f32 	%f15, %f13, %f14, %f12;
	st.global.f32 	[%rd3], %f15;
	ld.global.f32 	%f16, [%rd65+-8];
	ld.global.f32 	%f17, [%rd30];
	fma.rn.f32 	%f18, %f16, %f17, %f15;
	st.global.f32 	[%rd3], %f18;
	ld.global.f32 	%f19, [%rd65+-4];
	ld.global.f32 	%f20, [%rd31];
	fma.rn.f32 	%f21, %f19, %f20, %f18;
	st.global.f32 	[%rd3], %f21;
	ld.global.f32 	%f22, [%rd65];
	ld.global.f32 	%f23, [%rd32];
	fma.rn.f32 	%f24, %f22, %f23, %f21;
	st.global.f32 	[%rd3], %f24;
	ld.global.f32 	%f25, [%rd65+4];
	ld.global.f32 	%f26, [%rd33];
	fma.rn.f32 	%f27, %f25, %f26, %f24;
	st.global.f32 	[%rd3], %f27;
	ld.global.f32 	%f28, [%rd65+8];
	ld.global.f32 	%f29, [%rd34];
	fma.rn.f32 	%f30, %f28, %f29, %f27;
	st.global.f32 	[%rd3], %f30;
	ld.global.f32 	%f31, [%rd65+12];
	ld.global.f32 	%f32, [%rd35];
	fma.rn.f32 	%f53, %f31, %f32, %f30;
	st.global.f32 	[%rd3], %f53;
	add.s32 	%r37, %r37, 8;
	shl.b32 	%r28, %r17, 3;
	add.s32 	%r36, %r36, %r28;
	add.s64 	%rd65, %rd65, 32;
	setp.ne.s32 	%p5, %r37, 0;
	@%p5 bra 	$L__BB0_3;
$L__BB0_4:
	setp.eq.s32 	%p6, %r4, 0;
	@%p6 bra 	$L__BB0_12;
	and.b32  	%r12, %r17, 3;
	setp.lt.u32 	%p7, %r4, 4;
	@%p7 bra 	$L__BB0_7;
	add.s32 	%r29, %r39, %r3;
	mul.wide.u32 	%rd37, %r29, 4;
	add.s64 	%rd38, %rd2, %rd37;
	ld.global.f32 	%f33, [%rd38];
	mad.lo.s32 	%r30, %r39, %r17, %r2;
	mul.wide.s32 	%rd39, %r30, 4;
	add.s64 	%rd40, %rd1, %rd39;
	ld.global.f32 	%f34, [%rd40];
	fma.rn.f32 	%f35, %f33, %f34, %f53;
	st.global.f32 	[%rd3], %f35;
	cvt.u64.u32 	%rd41, %r3;
	cvt.u64.u32 	%rd42, %r39;
	add.s64 	%rd43, %rd42, %rd41;
	shl.b64 	%rd44, %rd43, 2;
	add.s64 	%rd45, %rd2, %rd44;
	ld.global.f32 	%f36, [%rd45+4];
	mul.wide.u32 	%rd46, %r17, 4;
	add.s64 	%rd47, %rd40, %rd46;
	ld.global.f32 	%f37, [%rd47];
	fma.rn.f32 	%f38, %f36, %f37, %f35;
	st.global.f32 	[%rd3], %f38;
	ld.global.f32 	%f39, [%rd45+8];
	add.s64 	%rd48, %rd47, %rd46;
	ld.global.f32 	%f40, [%rd48];
	fma.rn.f32 	%f41, %f39, %f40, %f38;
	st.global.f32 	[%rd3], %f41;
	ld.global.f32 	%f42, [%rd45+12];
	add.s64 	%rd49, %rd48, %rd46;
	ld.global.f32 	%f43, [%rd49];
	fma.rn.f32 	%f53, %f42, %f43, %f41;
	st.global.f32 	[%rd3], %f53;
	add.s32 	%r39, %r39, 4;
$L__BB0_7:
	setp.eq.s32 	%p8, %r12, 0;
	@%p8 bra 	$L__BB0_12;
	setp.eq.s32 	%p9, %r12, 1;
	@%p9 bra 	$L__BB0_10;
	add.s32 	%r31, %r39, %r3;
	mul.wide.u32 	%rd50, %r31, 4;
	add.s64 	%rd51, %rd2, %rd50;
	ld.global.f32 	%f44, [%rd51];
	mad.lo.s32 	%r32, %r39, %r17, %r2;
	mul.wide.s32 	%rd52, %r32, 4;
	add.s64 	%rd53, %rd1, %rd52;
	ld.global.f32 	%f45, [%rd53];
	fma.rn.f32 	%f46, %f44, %f45, %f53;
	st.global.f32 	[%rd3], %f46;
	cvt.u64.u32 	%rd54, %r3;
	cvt.u64.u32 	%rd55, %r39;
	add.s64 	%rd56, %rd55, %rd54;
	shl.b64 	%rd57, %rd56, 2;
	add.s64 	%rd58, %rd2, %rd57;
	ld.global.f32 	%f47, [%rd58+4];
	mul.wide.u32 	%rd59, %r17, 4;
	add.s64 	%rd60, %rd53, %rd59;
	ld.global.f32 	%f48, [%rd60];
	fma.rn.f32 	%f53, %f47, %f48, %f46;
	st.global.f32 	[%rd3], %f53;
	add.s32 	%r39, %r39, 2;
$L__BB0_10:
	and.b32  	%r33, %r17, 1;
	setp.eq.b32 	%p10, %r33, 1;
	not.pred 	%p11, %p10;
	@%p11 bra 	$L__BB0_12;
	add.s32 	%r34, %r39, %r3;
	mul.wide.u32 	%rd61, %r34, 4;
	add.s64 	%rd62, %rd2, %rd61;
	ld.global.f32 	%f49, [%rd62];
	mad.lo.s32 	%r35, %r39, %r17, %r2;
	mul.wide.s32 	%rd63, %r35, 4;
	add.s64 	%rd64, %rd1, %rd63;
	ld.global.f32 	%f50, [%rd64];
	fma.rn.f32 	%f51, %f49, %f50, %f53;
	st.global.f32 	[%rd3], %f51;
$L__BB0_12:
	ret;

}


// ===== COMPILED SASS (sm_100) =====

	.target	sm_100

	.elftype	@"ET_EXEC"


//--------------------- .note.nv.tkinfo           --------------------------
	.section	.note.nv.tkinfo,"",@"SHT_NOTE"
	.sectionflags	@"SHF_NOTE_NV_TKINFO"
	.tkinfo
        /*0018*/ 	.word	0x00000002
        /*0030*/ 	.string	""
        /*0030*/ 	.string	"ptxas"
        /*0030*/ 	.string	"Cuda compilation tools, release 13.0, V13.0.88"
        /*0030*/ 	.string	"Build cuda_13.0.r13.0/compiler.36424714_0"
        /*0030*/ 	.string	"-arch sm_100 -m 64 "



//--------------------- .note.nv.cuinfo           --------------------------
	.section	.note.nv.cuinfo,"",@"SHT_NOTE"
	.sectionflags	@"SHF_NOTE_NV_CUINFO"
        /*0018*/ 	.short	0x0002
        /*001a*/ 	.short	0x0064
        /*001c*/ 	.short	0x0082
	.zero		2


//--------------------- .nv.info                  --------------------------
	.section	.nv.info,"",@"SHT_CUDA_INFO"
	.align	4


	//----- nvinfo : EIATTR_REGCOUNT
	.align		4
        /*0000*/ 	.byte	0x04, 0x2f
        /*0002*/ 	.short	(.L_1 - .L_0)
	.align		4
.L_0:
        /*0004*/ 	.word	index@(_Z15MatrixMulKernalPfS_S_i)
        /*0008*/ 	.word	0x00000018


	//----- nvinfo : EIATTR_FRAME_SIZE
	.align		4
.L_1:
        /*000c*/ 	.byte	0x04, 0x11
        /*000e*/ 	.short	(.L_3 - .L_2)
	.align		4
.L_2:
        /*0010*/ 	.word	index@(_Z15MatrixMulKernalPfS_S_i)
        /*0014*/ 	.word	0x00000000


	//----- nvinfo : EIATTR_MIN_STACK_SIZE
	.align		4
.L_3:
        /*0018*/ 	.byte	0x04, 0x12
        /*001a*/ 	.short	(.L_5 - .L_4)
	.align		4
.L_4:
        /*001c*/ 	.word	index@(_Z15MatrixMulKernalPfS_S_i)
        /*0020*/ 	.word	0x00000000
.L_5:


//--------------------- .nv.compat                --------------------------
	.section	.nv.compat,"",@"SHT_CUDA_COMPAT_INFO"
	.align	4
        /*0000*/ 	.byte	0x02, 0x09, 0x00, 0x00, 0x02, 0x02, 0x01, 0x00, 0x02, 0x05, 0x05, 0x00, 0x03, 0x07, 0x01, 0x01
        /*0010*/ 	.byte	0x02, 0x03, 0x00, 0x00, 0x02, 0x06, 0x01, 0x00, 0x04, 0x0b, 0x08, 0x00, 0x09, 0x00, 0x00, 0x00
        /*0020*/ 	.byte	0x00, 0x00, 0x00, 0x00


//--------------------- .nv.info._Z15MatrixMulKernalPfS_S_i --------------------------
	.section	.nv.info._Z15MatrixMulKernalPfS_S_i,"",@"SHT_CUDA_INFO"
	.sectionflags	@""
	.align	4


	//----- nvinfo : EIATTR_CUDA_API_VERSION
	.align		4
        /*0000*/ 	.byte	0x04, 0x37
        /*0002*/ 	.short	(.L_7 - .L_6)
.L_6:
        /*0004*/ 	.word	0x00000082


	//----- nvinfo : EIATTR_KPARAM_INFO
	.align		4
.L_7:
        /*0008*/ 	.byte	0x04, 0x17
        /*000a*/ 	.short	(.L_9 - .L_8)
.L_8:
        /*000c*/ 	.word	0x00000000
        /*0010*/ 	.short	0x0003
        /*0012*/ 	.short	0x0018
        /*0014*/ 	.byte	0x00, 0xf0, 0x11, 0x00


	//----- nvinfo : EIATTR_KPARAM_INFO
	.align		4
.L_9:
        /*0018*/ 	.byte	0x04, 0x17
        /*001a*/ 	.short	(.L_11 - .L_10)
.L_10:
        /*001c*/ 	.word	0x00000000
        /*0020*/ 	.short	0x0002
        /*0022*/ 	.short	0x0010
        /*0024*/ 	.byte	0x00, 0xf5, 0x21, 0x00


	//----- nvinfo : EIATTR_KPARAM_INFO
	.align		4
.L_11:
        /*0028*/ 	.byte	0x04, 0x17
        /*002a*/ 	.short	(.L_13 - .L_12)
.L_12:
        /*002c*/ 	.word	0x00000000
        /*0030*/ 	.short	0x0001
        /*0032*/ 	.short	0x0008
        /*0034*/ 	.byte	0x00, 0xf5, 0x21, 0x00


	//----- nvinfo : EIATTR_KPARAM_INFO
	.align		4
.L_13:
        /*0038*/ 	.byte	0x04, 0x17
        /*003a*/ 	.short	(.L_15 - .L_14)
.L_14:
        /*003c*/ 	.word	0x00000000
        /*0040*/ 	.short	0x0000
        /*0042*/ 	.short	0x0000
        /*0044*/ 	.byte	0x00, 0xf5, 0x21, 0x00


	//----- nvinfo : EIATTR_SPARSE_MMA_MASK
	.align		4
.L_15:
        /*0048*/ 	.byte	0x03, 0x50
        /*004a*/ 	.short	0x0000


	//----- nvinfo : EIATTR_MAXREG_COUNT
	.align		4
        /*004c*/ 	.byte	0x03, 0x1b
        /*004e*/ 	.short	0x00ff


	//----- nvinfo : EIATTR_MERCURY_ISA_VERSION
	.align		4
        /*0050*/ 	.byte	0x03, 0x5f
        /*0052*/ 	.short	0x0101


	//----- nvinfo : EIATTR_VRC_CTA_INIT_COUNT
	.align		4
        /*0054*/ 	.byte	0x02, 0x4a
	.zero		1
	.zero		1


	//----- nvinfo : EIATTR_EXIT_INSTR_OFFSETS
	.align		4
        /*0058*/ 	.byte	0x04, 0x1c
        /*005a*/ 	.short	(.L_17 - .L_16)


	//   ....[0]....
.L_16:
        /*005c*/ 	.word	0x000000e0


	//   ....[1]....
        /*0060*/ 	.word	0x00000660


	//   ....[2]....
        /*0064*/ 	.word	0x000008d0


	//   ....[3]....
        /*0068*/ 	.word	0x00000a90


	//   ....[4]....
        /*006c*/ 	.word	0x00000b40


	//----- nvinfo : EIATTR_CBANK_PARAM_SIZE
	.align		4
.L_17:
        /*0070*/ 	.byte	0x03, 0x19
        /*0072*/ 	.short	0x001c


	//----- nvinfo : EIATTR_PARAM_CBANK
	.align		4
        /*0074*/ 	.byte	0x04, 0x0a
        /*0076*/ 	.short	(.L_19 - .L_18)
	.align		4
.L_18:
        /*0078*/ 	.word	index@(.nv.constant0._Z15MatrixMulKernalPfS_S_i)
        /*007c*/ 	.short	0x0380
        /*007e*/ 	.short	0x001c


	//----- nvinfo : EIATTR_SW_WAR
	.align		4
.L_19:
        /*0080*/ 	.byte	0x04, 0x36
        /*0082*/ 	.short	(.L_21 - .L_20)
.L_20:
        /*0084*/ 	.word	0x00000008
.L_21:


//--------------------- .nv.callgraph             --------------------------
	.section	.nv.callgraph,"",@"SHT_CUDA_CALLGRAPH"
	.align	4
	.sectionentsize	8
	.align		4
        /*0000*/ 	.word	0x00000000
	.align		4
        /*0004*/ 	.word	0xffffffff
	.align		4
        /*0008*/ 	.word	0x00000000
	.align		4
        /*000c*/ 	.word	0xfffffffe
	.align		4
        /*0010*/ 	.word	0x00000000
	.align		4
        /*0014*/ 	.word	0xfffffffd
	.align		4
        /*0018*/ 	.word	0x00000000
	.align		4
        /*001c*/ 	.word	0xfffffffc


//--------------------- .text._Z15MatrixMulKernalPfS_S_i --------------------------
	.section	.text._Z15MatrixMulKernalPfS_S_i,"ax",@progbits
	.align	128
        .global         _Z15MatrixMulKernalPfS_S_i
        .type           _Z15MatrixMulKernalPfS_S_i,@function
        .size           _Z15MatrixMulKernalPfS_S_i,(.L_x_5 - _Z15MatrixMulKernalPfS_S_i)
        .other          _Z15MatrixMulKernalPfS_S_i,@"STO_CUDA_ENTRY STV_DEFAULT"
_Z15MatrixMulKernalPfS_S_i:
.text._Z15MatrixMulKernalPfS_S_i:
[----:B------:R-:W-:Y:S01]  /*0000*/  LDC R1, c[0x0][0x37c] ;  /* 0x0000df00ff017b82 */ /* 0x000fe20000000800 */
[----:B------:R-:W0:Y:S07]  /*0010*/  S2R R5, SR_TID.Y ;  /* 0x0000000000057919 */ /* 0x000e2e0000002200 */
[----:B------:R-:W0:Y:S01]  /*0020*/  S2UR UR4, SR_CTAID.Y ;  /* 0x00000000000479c3 */ /* 0x000e220000002600 */
[----:B------:R-:W1:Y:S01]  /*0030*/  LDCU UR18, c[0x0][0x398] ;  /* 0x00007300ff1277ac */ /* 0x000e620008000800 */
[----:B------:R-:W2:Y:S06]  /*0040*/  S2R R2, SR_TID.X ;  /* 0x0000000000027919 */ /* 0x000eac0000002100 */
[----:B------:R-:W0:Y:S08]  /*0050*/  LDC R0, c[0x0][0x364] ;  /* 0x0000d900ff007b82 */ /* 0x000e300000000800 */
[----:B------:R-:W2:Y:S01]  /*0060*/  S2UR UR5, SR_CTAID.X ;  /* 0x00000000000579c3 */ /* 0x000ea20000002500 */
[----:B-1----:R-:W-:-:S07]  /*0070*/  UISETP.GE.AND UP0, UPT, UR18, 0x1, UPT ;  /* 0x000000011200788c */ /* 0x002fce000bf06270 */
[----:B------:R-:W2:Y:S01]  /*0080*/  LDC R3, c[0x0][0x360] ;  /* 0x0000d800ff037b82 */ /* 0x000ea20000000800 */
[----:B------:R-:W-:Y:S01]  /*0090*/  PLOP3.LUT P0, PT, PT, PT, UP0, 0x80, 0x8 ;  /* 0x000000000008781c */ /* 0x000fe20003f0f008 */
[----:B0-----:R-:W-:Y:S02]  /*00a0*/  IMAD R5, R0, UR4, R5 ;  /* 0x0000000400057c24 */ /* 0x001fe4000f8e0205 */
[----:B--2---:R-:W-:-:S05]  /*00b0*/  IMAD R0, R3, UR5, R2 ;  /* 0x0000000503007c24 */ /* 0x004fca000f8e0202 */
[----:B------:R-:W-:-:S04]  /*00c0*/  VIMNMX R2, PT, PT, R5, R0, !PT ;  /* 0x0000000005027248 */ /* 0x000fc80007fe0100 */
[----:B------:R-:W-:-:S13]  /*00d0*/  ISETP.GE.OR P0, PT, R2, UR18, !P0 ;  /* 0x0000001202007c0c */ /* 0x000fda000c706670 */
[----:B------:R-:W-:Y:S05]  /*00e0*/  @P0 EXIT ;  /* 0x000000000000094d */ /* 0x000fea0003800000 */
[----:B------:R-:W0:Y:S01]  /*00f0*/  LDC.64 R2, c[0x0][0x390] ;  /* 0x0000e400ff027b82 */ /* 0x000e220000000a00 */
[----:B------:R-:W-:Y:S01]  /*0100*/  IMAD R5, R5, UR18, RZ ;  /* 0x0000001205057c24 */ /* 0x000fe2000f8e02ff */
[----:B------:R-:W-:Y:S01]  /*0110*/  UISETP.GE.U32.AND UP0, UPT, UR18, 0x8, UPT ;  /* 0x000000081200788c */ /* 0x000fe2000bf06070 */
[----:B------:R-:W-:Y:S01]  /*0120*/  MOV R4, RZ ;  /* 0x000000ff00047202 */ /* 0x000fe20000000f00 */
[----:B------:R-:W1:Y:S02]  /*0130*/  LDCU.64 UR16, c[0x0][0x358] ;  /* 0x00006b00ff1077ac */ /* 0x000e640008000a00 */
[----:B------:R-:W-:-:S05]  /*0140*/  IADD3 R7, PT, PT, R0, R5, RZ ;  /* 0x0000000500077210 */ /* 0x000fca0007ffe0ff */
[----:B0-----:R-:W-:-:S04]  /*0150*/  IMAD.WIDE R2, R7, 0x4, R2 ;  /* 0x0000000407027825 */ /* 0x001fc800078e0202 */
[----:B------:R-:W-:Y:S01]  /*0160*/  HFMA2 R7, -RZ, RZ, 0, 0 ;  /* 0x00000000ff077431 */ /* 0x000fe200000001ff */
[----:B-1----:R-:W-:Y:S06]  /*0170*/  BRA.U !UP0, `(.L_x_0) ;  /* 0x0000000508307547 */ /* 0x002fec000b800000 */
[----:B------:R-:W0:Y:S01]  /*0180*/  LDCU.128 UR20, c[0x0][0x380] ;  /* 0x00007000ff1477ac */ /* 0x000e220008000c00 */
[----:B------:R-:W-:Y:S01]  /*0190*/  MOV R4, R0 ;  /* 0x0000000000047202 */ /* 0x000fe20000000f00 */
[----:B------:R-:W-:-:S04]  /*01a0*/  ULOP3.LUT UR4, UR18, 0x7ffffff8, URZ, 0xc0, !UPT ;  /* 0x7ffffff812047892 */ /* 0x000fc8000f8ec0ff */
[----:B------:R-:W-:Y:S01]  /*01b0*/  UIADD3 UR4, UPT, UPT, -UR4, URZ, URZ ;  /* 0x000000ff04047290 */ /* 0x000fe2000fffe1ff */
[----:B0-----:R-:W-:Y:S01]  /*01c0*/  MOV R6, UR20 ;  /* 0x0000001400067c02 */ /* 0x001fe20008000f00 */
[----:B------:R-:W-:Y:S01]  /*01d0*/  UIMAD.WIDE.U32 UR6, UR18, 0xc, UR22 ;  /* 0x0000000c120678a5 */ /* 0x000fe2000f8e0016 */
[----:B------:R-:W-:Y:S01]  /*01e0*/  MOV R7, UR21 ;  /* 0x0000001500077c02 */ /* 0x000fe20008000f00 */
[----:B------:R-:W-:Y:S02]  /*01f0*/  UIMAD.WIDE.U32 UR8, UR18, 0x10, UR22 ;  /* 0x00000010120878a5 */ /* 0x000fe4000f8e0016 */
[----:B------:R-:W-:Y:S01]  /*0200*/  UIMAD.WIDE.U32 UR10, UR18, 0x14, UR22 ;  /* 0x00000014120a78a5 */ /* 0x000fe2000f8e0016 */
[----:B------:R-:W-:Y:S01]  /*0210*/  IMAD.WIDE.U32 R6, R5, 0x4, R6 ;  /* 0x0000000405067825 */ /* 0x000fe200078e0006 */
[----:B------:R-:W-:Y:S02]  /*0220*/  UIMAD.WIDE.U32 UR12, UR18, 0x18, UR22 ;  /* 0x00000018120c78a5 */ /* 0x000fe4000f8e0016 */
[----:B------:R-:W-:Y:S01]  /*0230*/  UIMAD.WIDE.U32 UR14, UR18, 0x1c, UR22 ;  /* 0x0000001c120e78a5 */ /* 0x000fe2000f8e0016 */
[----:B------:R-:W-:-:S04]  /*0240*/  IADD3 R6, P0, PT, R6, 0x10, RZ ;  /* 0x0000001006067810 */ /* 0x000fc80007f1e0ff */
[----:B------:R-:W-:Y:S02]  /*0250*/  IADD3.X R9, PT, PT, RZ, R7, RZ, P0, !PT ;  /* 0x00000007ff097210 */ /* 0x000fe400007fe4ff */
[----:B------:R-:W-:-:S07]  /*0260*/  MOV R7, RZ ;  /* 0x000000ff00077202 */ /* 0x000fce0000000f00 */
.L_x_1:
[----:B------:R-:W-:Y:S01]  /*0270*/  HFMA2 R11, -RZ, RZ, 0, 2.384185791015625e-07 ;  /* 0x00000004ff0b7431 */ /* 0x000fe200000001ff */
[----:B------:R-:W-:-:S05]  /*0280*/  MOV R8, R6 ;  /* 0x0000000600087202 */ /* 0x000fca0000000f00 */
[----:B------:R-:W2:Y:S01]  /*0290*/  LDG.E R6, desc[UR16][R8.64+-0x10] ;  /* 0xfffff01008067981 */ /* 0x000ea2000c1e1900 */
[----:B------:R-:W-:-:S06]  /*02a0*/  IMAD.WIDE R10, R4, R11, UR22 ;  /* 0x00000016040a7e25 */ /* 0x000fcc000f8e020b */
[----:B------:R-:W2:Y:S01]  /*02b0*/  LDG.E R10, desc[UR16][R10.64] ;  /* 0x000000100a0a7981 */ /* 0x000ea2000c1e1900 */
[----:B------:R-:W-:-:S06]  /*02c0*/  UIMAD.WIDE.U32 UR20, UR18, 0x4, UR22 ;  /* 0x00000004121478a5 */ /* 0x000fcc000f8e0016 */
[----:B------:R-:W-:Y:S01]  /*02d0*/  MOV R13, UR21 ;  /* 0x00000015000d7c02 */ /* 0x000fe20008000f00 */
[----:B------:R-:W-:Y:S02]  /*02e0*/  IMAD.U32 R12, RZ, RZ, UR20 ;  /* 0x00000014ff0c7e24 */ /* 0x000fe4000f8e00ff */
[----:B--2---:R-:W-:Y:S02]  /*02f0*/  FFMA R15, R6, R10, R7 ;  /* 0x0000000a060f7223 */ /* 0x004fe40000000007 */
[----:B0-----:R-:W-:-:S03]  /*0300*/  IMAD.WIDE R6, R4, 0x4, R12 ;  /* 0x0000000404067825 */ /* 0x001fc600078e020c */
[----:B------:R0:W-:Y:S04]  /*0310*/  STG.E desc[UR16][R2.64], R15 ;  /* 0x0000000f02007986 */ /* 0x0001e8000c101910 */
[----:B------:R-:W2:Y:S04]  /*0320*/  LDG.E R6, desc[UR16][R6.64] ;  /* 0x0000001006067981 */ /* 0x000ea8000c1e1900 */
[----:B------:R-:W2:Y:S01]  /*0330*/  LDG.E R14, desc[UR16][R8.64+-0xc] ;  /* 0xfffff410080e7981 */ /* 0x000ea2000c1e1900 */
[----:B------:R-:W-:-:S06]  /*0340*/  UIMAD.WIDE.U32 UR20, UR18, 0x8, UR22 ;  /* 0x00000008121478a5 */ /* 0x000fcc000f8e0016 */
[----:B------:R-:W-:Y:S02]  /*0350*/  MOV R12, UR20 ;  /* 0x00000014000c7c02 */ /* 0x000fe40008000f00 */
[----:B------:R-:W-:-:S03]  /*0360*/  MOV R13, UR21 ;  /* 0x00000015000d7c02 */ /* 0x000fc60008000f00 */
[----:B------:R-:W-:-:S04]  /*0370*/  IMAD.WIDE R10, R4, 0x4, R12 ;  /* 0x00000004040a7825 */ /* 0x000fc800078e020c */
[----:B--2---:R-:W-:-:S05]  /*0380*/  FFMA R17, R14, R6, R15 ;  /* 0x000000060e117223 */ /* 0x004fca000000000f */
[----:B------:R-:W-:Y:S04]  /*0390*/  STG.E desc[UR16][R2.64], R17 ;  /* 0x0000001102007986 */ /* 0x000fe8000c101910 */
[----:B------:R-:W0:Y:S04]  /*03a0*/  LDG.E R10, desc[UR16][R10.64] ;  /* 0x000000100a0a7981 */ /* 0x000e28000c1e1900 */
[----:B------:R-:W0:Y:S01]  /*03b0*/  LDG.E R12, desc[UR16][R8.64+-0x8] ;  /* 0xfffff810080c7981 */ /* 0x000e22000c1e1900 */
[----:B------:R-:W-:-:S05]  /*03c0*/  HFMA2 R13, -RZ, RZ, 0, 2.384185791015625e-07 ;  /* 0x00000004ff0d7431 */ /* 0x000fca00000001ff */
[----:B------:R-:W-:-:S04]  /*03d0*/  IMAD.WIDE R6, R4, R13, UR6 ;  /* 0x0000000604067e25 */ /* 0x000fc8000f8e020d */
[----:B0-----:R-:W-:-:S05]  /*03e0*/  FFMA R15, R12, R10, R17 ;  /* 0x0000000a0c0f7223 */ /* 0x001fca0000000011 */
[----:B------:R0:W-:Y:S04]  /*03f0*/  STG.E desc[UR16][R2.64], R15 ;  /* 0x0000000f02007986 */ /* 0x0001e8000c101910 */
[----:B------:R-:W2:Y:S04]  /*0400*/  LDG.E R6, desc[UR16][R6.64] ;  /* 0x0000001006067981 */ /* 0x000ea8000c1e1900 */
[----:B------:R-:W2:Y:S02]  /*0410*/  LDG.E R12, desc[UR16][R8.64+-0x4] ;  /* 0xfffffc10080c7981 */ /* 0x000ea4000c1e1900 */
[----:B--2---:R-:W-:Y:S01]  /*0420*/  FFMA R19, R12, R6, R15 ;  /* 0x000000060c137223 */ /* 0x004fe2000000000f */
[----:B------:R-:W-:-:S04]  /*0430*/  IMAD.WIDE R12, R4, R13, UR8 ;  /* 0x00000008040c7e25 */ /* 0x000fc8000f8e020d */
[----:B------:R1:W-:Y:S04]  /*0440*/  STG.E desc[UR16][R2.64], R19 ;  /* 0x0000001302007986 */ /* 0x0003e8000c101910 */
[----:B------:R-:W2:Y:S04]  /*0450*/  LDG.E R12, desc[UR16][R12.64] ;  /* 0x000000100c0c7981 */ /* 0x000ea8000c1e1900 */
[----:B------:R-:W2:Y:S01]  /*0460*/  LDG.E R10, desc[UR16][R8.64] ;  /* 0x00000010080a7981 */ /* 0x000ea2000c1e1900 */
[----:B------:R-:W-:Y:S01]  /*0470*/  MOV R11, 0x4 ;  /* 0x00000004000b7802 */ /* 0x000fe20000000f00 */
[----:B0-----:R-:W-:-:S02]  /*0480*/  HFMA2 R15, -RZ, RZ, 0, 2.384185791015625e-07 ;  /* 0x00000004ff0f7431 */ /* 0x001fc400000001ff */
[----:B--2---:R-:W-:Y:S02]  /*0490*/  FFMA R17, R10, R12, R19 ;  /* 0x0000000c0a117223 */ /* 0x004fe40000000013 */
[----:B------:R-:W-:-:S03]  /*04a0*/  IMAD.WIDE R10, R4, R11, UR10 ;  /* 0x0000000a040a7e25 */ /* 0x000fc6000f8e020b */
[----:B------:R0:W-:Y:S04]  /*04b0*/  STG.E desc[UR16][R2.64], R17 ;  /* 0x0000001102007986 */ /* 0x0001e8000c101910 */
[----:B------:R-:W2:Y:S04]  /*04c0*/  LDG.E R10, desc[UR16][R10.64] ;  /* 0x000000100a0a7981 */ /* 0x000ea8000c1e1900 */
[----:B------:R-:W2:Y:S01]  /*04d0*/  LDG.E R6, desc[UR16][R8.64+0x4] ;  /* 0x0000041008067981 */ /* 0x000ea2000c1e1900 */
[----:B------:R-:W-:-:S04]  /*04e0*/  IMAD.WIDE R14, R4, R15, UR12 ;  /* 0x0000000c040e7e25 */ /* 0x000fc8000f8e020f */
[----:B--2---:R-:W-:-:S05]  /*04f0*/  FFMA R21, R6, R10, R17 ;  /* 0x0000000a06157223 */ /* 0x004fca0000000011 */
[----:B------:R0:W-:Y:S04]  /*0500*/  STG.E desc[UR16][R2.64], R21 ;  /* 0x0000001502007986 */ /* 0x0001e8000c101910 */
[----:B------:R-:W1:Y:S04]  /*0510*/  LDG.E R14, desc[UR16][R14.64] ;  /* 0x000000100e0e7981 */ /* 0x000e68000c1e1900 */
[----:B------:R-:W1:Y:S01]  /*0520*/  LDG.E R6, desc[UR16][R8.64+0x8] ;  /* 0x0000081008067981 */ /* 0x000e62000c1e1900 */
[----:B------:R-:W-:-:S04]  /*0530*/  IMAD.MOV.U32 R13, RZ, RZ, 0x4 ;  /* 0x00000004ff0d7424 */ /* 0x000fc800078e00ff */
[----:B------:R-:W-:-:S04]  /*0540*/  IMAD.WIDE R12, R4, R13, UR14 ;  /* 0x0000000e040c7e25 */ /* 0x000fc8000f8e020d */
[----:B-1----:R-:W-:-:S05]  /*0550*/  FFMA R19, R6, R14, R21 ;  /* 0x0000000e06137223 */ /* 0x002fca0000000015 */
[----:B------:R0:W-:Y:S04]  /*0560*/  STG.E desc[UR16][R2.64], R19 ;  /* 0x0000001302007986 */ /* 0x0001e8000c101910 */
[----:B------:R-:W2:Y:S04]  /*0570*/  LDG.E R12, desc[UR16][R12.64] ;  /* 0x000000100c0c7981 */ /* 0x000ea8000c1e1900 */
[----:B------:R-:W2:Y:S01]  /*0580*/  LDG.E R6, desc[UR16][R8.64+0xc] ;  /* 0x00000c1008067981 */ /* 0x000ea2000c1e1900 */
[----:B------:R-:W-:-:S04]  /*0590*/  UIADD3 UR4, UPT, UPT, UR4, 0x8, URZ ;  /* 0x0000000804047890 */ /* 0x000fc8000fffe0ff */
[----:B------:R-:W-:Y:S01]  /*05a0*/  UISETP.NE.AND UP0, UPT, UR4, URZ, UPT ;  /* 0x000000ff0400728c */ /* 0x000fe2000bf05270 */
[----:B------:R-:W-:-:S04]  /*05b0*/  MOV R11, UR18 ;  /* 0x00000012000b7c02 */ /* 0x000fc80008000f00 */
[----:B------:R-:W-:Y:S01]  /*05c0*/  LEA R4, R11, R4, 0x3 ;  /* 0x000000040b047211 */ /* 0x000fe200078e18ff */
[----:B--2---:R-:W-:-:S05]  /*05d0*/  FFMA R7, R6, R12, R19 ;  /* 0x0000000c06077223 */ /* 0x004fca0000000013 */
[----:B------:R0:W-:Y:S01]  /*05e0*/  STG.E desc[UR16][R2.64], R7 ;  /* 0x0000000702007986 */ /* 0x0001e2000c101910 */
[----:B------:R-:W-:-:S04]  /*05f0*/  IADD3 R6, P0, PT, R8, 0x20, RZ ;  /* 0x0000002008067810 */ /* 0x000fc80007f1e0ff */
[----:B------:R-:W-:Y:S01]  /*0600*/  IADD3.X R9, PT, PT, RZ, R9, RZ, P0, !PT ;  /* 0x00000009ff097210 */ /* 0x000fe200007fe4ff */
[----:B------:R-:W-:Y:S08]  /*0610*/  BRA.U UP0, `(.L_x_1) ;  /* 0xfffffffd00147547 */ /* 0x000ff0000b83ffff */
[----:B------:R-:W-:-:S06]  /*0620*/  ULOP3.LUT UR4, UR18, 0x7ffffff8, URZ, 0xc0, !UPT ;  /* 0x7ffffff812047892 */ /* 0x000fcc000f8ec0ff */
[----:B------:R-:W-:-:S07]  /*0630*/  MOV R4, UR4 ;  /* 0x0000000400047c02 */ /* 0x000fce0008000f00 */
.L_x_0:
[----:B------:R-:W-:-:S06]  /*0640*/  ULOP3.LUT UR4, UR18, 0x7, URZ, 0xc0, !UPT ;  /* 0x0000000712047892 */ /* 0x000fcc000f8ec0ff */
[----:B------:R-:W-:-:S13]  /*0650*/  ISETP.NE.AND P0, PT, RZ, UR4, PT ;  /* 0x00000004ff007c0c */ /* 0x000fda000bf05270 */
[----:B------:R-:W-:Y:S05]  /*0660*/  @!P0 EXIT ;  /* 0x000000000000894d */ /* 0x000fea0003800000 */
[----:B------:R-:W-:Y:S02]  /*0670*/  UISETP.GE.U32.AND UP0, UPT, UR4, 0x4, UPT ;  /* 0x000000040400788c */ /* 0x000fe4000bf06070 */
[----:B------:R-:W-:-:S07]  /*0680*/  ULOP3.LUT UR4, UR18, 0x3, URZ, 0xc0, !UPT ;  /* 0x0000000312047892 */ /* 0x000fce000f8ec0ff */
[----:B------:R-:W-:Y:S05]  /*0690*/  BRA.U !UP0, `(.L_x_2) ;  /* 0x0000000108887547 */ /* 0x000fea000b800000 */
[----:B------:R-:W1:Y:S01]  /*06a0*/  LDC.64 R10, c[0x0][0x380] ;  /* 0x0000e000ff0a7b82 */ /* 0x000e620000000a00 */
[----:B------:R-:W-:Y:S01]  /*06b0*/  IADD3 R9, PT, PT, R5, R4, RZ ;  /* 0x0000000405097210 */ /* 0x000fe20007ffe0ff */
[----:B------:R-:W-:Y:S01]  /*06c0*/  IMAD R15, R4, UR18, R0 ;  /* 0x00000012040f7c24 */ /* 0x000fe2000f8e0200 */
[----:B------:R-:W2:Y:S05]  /*06d0*/  LDCU.64 UR6, c[0x0][0x380] ;  /* 0x00007000ff0677ac */ /* 0x000eaa0008000a00 */
[----:B------:R-:W3:Y:S01]  /*06e0*/  LDC.64 R12, c[0x0][0x388] ;  /* 0x0000e200ff0c7b82 */ /* 0x000ee20000000a00 */
[----:B-1----:R-:W-:-:S06]  /*06f0*/  IMAD.WIDE.U32 R10, R9, 0x4, R10 ;  /* 0x00000004090a7825 */ /* 0x002fcc00078e000a */
[----:B------:R-:W4:Y:S01]  /*0700*/  LDG.E R10, desc[UR16][R10.64] ;  /* 0x000000100a0a7981 */ /* 0x000f22000c1e1900 */
[----:B---3--:R-:W-:-:S05]  /*0710*/  IMAD.WIDE R12, R15, 0x4, R12 ;  /* 0x000000040f0c7825 */ /* 0x008fca00078e020c */
[----:B------:R-:W4:Y:S01]  /*0720*/  LDG.E R6, desc[UR16][R12.64] ;  /* 0x000000100c067981 */ /* 0x000f22000c1e1900 */
[----:B------:R-:W-:Y:S02]  /*0730*/  IADD3 R9, P0, PT, R5, R4, RZ ;  /* 0x0000000405097210 */ /* 0x000fe40007f1e0ff */
[----:B0-----:R-:W-:Y:S02]  /*0740*/  MOV R17, UR18 ;  /* 0x0000001200117c02 */ /* 0x001fe40008000f00 */
[----:B------:R-:W-:Y:S02]  /*0750*/  IADD3.X R14, PT, PT, RZ, RZ, RZ, P0, !PT ;  /* 0x000000ffff0e7210 */ /* 0x000fe400007fe4ff */
[----:B--2---:R-:W-:-:S04]  /*0760*/  LEA R8, P0, R9, UR6, 0x2 ;  /* 0x0000000609087c11 */ /* 0x004fc8000f8010ff */
[----:B------:R-:W-:Y:S01]  /*0770*/  LEA.HI.X R9, R9, UR7, R14, 0x2, P0 ;  /* 0x0000000709097c11 */ /* 0x000fe200080f140e */
[----:B----4-:R-:W-:Y:S01]  /*0780*/  FFMA R15, R10, R6, R7 ;  /* 0x000000060a0f7223 */ /* 0x010fe20000000007 */
[----:B------:R-:W-:-:S04]  /*0790*/  IMAD.WIDE.U32 R6, R17, 0x4, R12 ;  /* 0x0000000411067825 */ /* 0x000fc800078e000c */
[----:B------:R1:W-:Y:S04]  /*07a0*/  STG.E desc[UR16][R2.64], R15 ;  /* 0x0000000f02007986 */ /* 0x0003e8000c101910 */
[----:B------:R-:W2:Y:S04]  /*07b0*/  LDG.E R11, desc[UR16][R6.64] ;  /* 0x00000010060b7981 */ /* 0x000ea8000c1e1900 */
[----:B------:R-:W2:Y:S01]  /*07c0*/  LDG.E R10, desc[UR16][R8.64+0x4] ;  /* 0x00000410080a7981 */ /* 0x000ea2000c1e1900 */
[----:B------:R-:W-:Y:S02]  /*07d0*/  IMAD.U32 R13, RZ, RZ, UR18 ;  /* 0x00000012ff0d7e24 */ /* 0x000fe4000f8e00ff */
[----:B--2---:R-:W-:-:S02]  /*07e0*/  FFMA R17, R10, R11, R15 ;  /* 0x0000000b0a117223 */ /* 0x004fc4000000000f */
[----:B------:R-:W-:-:S03]  /*07f0*/  IMAD.WIDE.U32 R10, R13, 0x4, R6 ;  /* 0x000000040d0a7825 */ /* 0x000fc600078e0006 */
[----:B------:R1:W-:Y:S04]  /*0800*/  STG.E desc[UR16][R2.64], R17 ;  /* 0x0000001102007986 */ /* 0x0003e8000c101910 */
[----:B------:R-:W2:Y:S04]  /*0810*/  LDG.E R13, desc[UR16][R10.64] ;  /* 0x000000100a0d7981 */ /* 0x000ea8000c1e1900 */
[----:B------:R-:W2:Y:S01]  /*0820*/  LDG.E R12, desc[UR16][R8.64+0x8] ;  /* 0x00000810080c7981 */ /* 0x000ea2000c1e1900 */
[----:B------:R-:W-:Y:S01]  /*0830*/  MOV R21, UR18 ;  /* 0x0000001200157c02 */ /* 0x000fe20008000f00 */
[----:B--2---:R-:W-:-:S04]  /*0840*/  FFMA R19, R12, R13, R17 ;  /* 0x0000000d0c137223 */ /* 0x004fc80000000011 */
[----:B------:R-:W-:Y:S01]  /*0850*/  IMAD.WIDE.U32 R12, R21, 0x4, R10 ;  /* 0x00000004150c7825 */ /* 0x000fe200078e000a */
[----:B------:R1:W-:Y:S04]  /*0860*/  STG.E desc[UR16][R2.64], R19 ;  /* 0x0000001302007986 */ /* 0x0003e8000c101910 */
[----:B------:R-:W2:Y:S04]  /*0870*/  LDG.E R6, desc[UR16][R8.64+0xc] ;  /* 0x00000c1008067981 */ /* 0x000ea8000c1e1900 */
[----:B------:R-:W2:Y:S01]  /*0880*/  LDG.E R12, desc[UR16][R12.64] ;  /* 0x000000100c0c7981 */ /* 0x000ea2000c1e1900 */
[----:B------:R-:W-:Y:S01]  /*0890*/  IADD3 R4, PT, PT, R4, 0x4, RZ ;  /* 0x0000000404047810 */ /* 0x000fe20007ffe0ff */
[----:B--2---:R-:W-:-:S05]  /*08a0*/  FFMA R7, R6, R12, R19 ;  /* 0x0000000c06077223 */ /* 0x004fca0000000013 */
[----:B------:R1:W-:Y:S02]  /*08b0*/  STG.E desc[UR16][R2.64], R7 ;  /* 0x0000000702007986 */ /* 0x0003e4000c101910 */
.L_x_2:
[----:B------:R-:W-:-:S13]  /*08c0*/  ISETP.NE.AND P0, PT, RZ, UR4, PT ;  /* 0x00000004ff007c0c */ /* 0x000fda000bf05270 */
[----:B------:R-:W-:Y:S05]  /*08d0*/  @!P0 EXIT ;  /* 0x000000000000894d */ /* 0x000fea0003800000 */
[----:B------:R-:W-:-:S09]  /*08e0*/  UISETP.NE.AND UP0, UPT, UR4, 0x1, UPT ;  /* 0x000000010400788c */ /* 0x000fd2000bf05270 */
[----:B------:R-:W-:Y:S05]  /*08f0*/  BRA.U !UP0, `(.L_x_3) ;  /* 0x0000000108587547 */ /* 0x000fea000b800000 */
[----:B------:R-:W2:Y:S01]  /*0900*/  LDC.64 R8, c[0x0][0x380] ;  /* 0x0000e000ff087b82 */ /* 0x000ea20000000a00 */
[----:B------:R-:W-:Y:S01]  /*0910*/  IADD3 R11, PT, PT, R5, R4, RZ ;  /* 0x00000004050b7210 */ /* 0x000fe20007ffe0ff */
[----:B-1----:R-:W-:Y:S01]  /*0920*/  IMAD R15, R4, UR18, R0 ;  /* 0x00000012040f7c24 */ /* 0x002fe2000f8e0200 */
[----:B------:R-:W1:Y:S05]  /*0930*/  LDCU.64 UR4, c[0x0][0x380] ;  /* 0x00007000ff0477ac */ /* 0x000e6a0008000a00 */
[----:B------:R-:W3:Y:S01]  /*0940*/  LDC.64 R12, c[0x0][0x388] ;  /* 0x0000e200ff0c7b82 */ /* 0x000ee20000000a00 */
[----:B--2---:R-:W-:-:S06]  /*0950*/  IMAD.WIDE.U32 R10, R11, 0x4, R8 ;  /* 0x000000040b0a7825 */ /* 0x004fcc00078e0008 */
[----:B------:R-:W0:Y:S01]  /*0960*/  LDG.E R10, desc[UR16][R10.64] ;  /* 0x000000100a0a7981 */ /* 0x000e22000c1e1900 */
[----:B---3--:R-:W-:-:S05]  /*0970*/  IMAD.WIDE R12, R15, 0x4, R12 ;  /* 0x000000040f0c7825 */ /* 0x008fca00078e020c */
[----:B------:R-:W0:Y:S01]  /*0980*/  LDG.E R6, desc[UR16][R12.64] ;  /* 0x000000100c067981 */ /* 0x000e22000c1e1900 */
[----:B------:R-:W-:Y:S02]  /*0990*/  IADD3 R9, P0, PT, R5, R4, RZ ;  /* 0x0000000405097210 */ /* 0x000fe40007f1e0ff */
[----:B------:R-:W-:Y:S02]  /*09a0*/  MOV R15, UR18 ;  /* 0x00000012000f7c02 */ /* 0x000fe40008000f00 */
[----:B------:R-:W-:Y:S02]  /*09b0*/  IADD3.X R14, PT, PT, RZ, RZ, RZ, P0, !PT ;  /* 0x000000ffff0e7210 */ /* 0x000fe400007fe4ff */
[----:B-1----:R-:W-:-:S04]  /*09c0*/  LEA R8, P0, R9, UR4, 0x2 ;  /* 0x0000000409087c11 */ /* 0x002fc8000f8010ff */
[----:B------:R-:W-:Y:S01]  /*09d0*/  LEA.HI.X R9, R9, UR5, R14, 0x2, P0 ;  /* 0x0000000509097c11 */ /* 0x000fe200080f140e */
[----:B------:R-:W-:-:S04]  /*09e0*/  IMAD.WIDE.U32 R14, R15, 0x4, R12 ;  /* 0x000000040f0e7825 */ /* 0x000fc800078e000c */
[----:B0-----:R-:W-:-:S05]  /*09f0*/  FFMA R17, R10, R6, R7 ;  /* 0x000000060a117223 */ /* 0x001fca0000000007 */
[----:B------:R2:W-:Y:S04]  /*0a00*/  STG.E desc[UR16][R2.64], R17 ;  /* 0x0000001102007986 */ /* 0x0005e8000c101910 */
[----:B------:R-:W3:Y:S04]  /*0a10*/  LDG.E R14, desc[UR16][R14.64] ;  /* 0x000000100e0e7981 */ /* 0x000ee8000c1e1900 */
[----:B------:R-:W3:Y:S01]  /*0a20*/  LDG.E R8, desc[UR16][R8.64+0x4] ;  /* 0x0000041008087981 */ /* 0x000ee2000c1e1900 */
[----:B------:R-:W-:Y:S01]  /*0a30*/  IADD3 R4, PT, PT, R4, 0x2, RZ ;  /* 0x0000000204047810 */ /* 0x000fe20007ffe0ff */
[----:B---3--:R-:W-:-:S05]  /*0a40*/  FFMA R7, R8, R14, R17 ;  /* 0x0000000e08077223 */ /* 0x008fca0000000011 */
[----:B------:R2:W-:Y:S02]  /*0a50*/  STG.E desc[UR16][R2.64], R7 ;  /* 0x0000000702007986 */ /* 0x0005e4000c101910 */
.L_x_3:
[----:B------:R-:W-:-:S04]  /*0a60*/  ULOP3.LUT UR4, UR18, 0x1, URZ, 0xc0, !UPT ;  /* 0x0000000112047892 */ /* 0x000fc8000f8ec0ff */
[----:B------:R-:W-:-:S06]  /*0a70*/  UISETP.NE.U32.AND UP0, UPT, UR4, 0x1, UPT ;  /* 0x000000010400788c */ /* 0x000fcc000bf05070 */
[----:B------:R-:W-:-:S13]  /*0a80*/  PLOP3.LUT P0, PT, PT, PT, UP0, 0x80, 0x8 ;  /* 0x000000000008781c */ /* 0x000fda0003f0f008 */
[----:B------:R-:W-:Y:S05]  /*0a90*/  @P0 EXIT ;  /* 0x000000000000094d */ /* 0x000fea0003800000 */
[----:B------:R-:W3:Y:S01]  /*0aa0*/  LDC.64 R8, c[0x0][0x380] ;  /* 0x0000e000ff087b82 */ /* 0x000ee20000000a00 */
[----:B------:R-:W-:Y:S01]  /*0ab0*/  IADD3 R5, PT, PT, R5, R4, RZ ;  /* 0x0000000405057210 */ /* 0x000fe20007ffe0ff */
[----:B------:R-:W-:-:S06]  /*0ac0*/  IMAD R13, R4, UR18, R0 ;  /* 0x00000012040d7c24 */ /* 0x000fcc000f8e0200 */
[----:B------:R-:W4:Y:S01]  /*0ad0*/  LDC.64 R10, c[0x0][0x388] ;  /* 0x0000e200ff0a7b82 */ /* 0x000f220000000a00 */
[----:B---3--:R-:W-:-:S06]  /*0ae0*/  IMAD.WIDE.U32 R4, R5, 0x4, R8 ;  /* 0x0000000405047825 */ /* 0x008fcc00078e0008 */
[----:B------:R-:W0:Y:S01]  /*0af0*/  LDG.E R4, desc[UR16][R4.64] ;  /* 0x0000001004047981 */ /* 0x000e22000c1e1900 */
[----:B----4-:R-:W-:-:S06]  /*0b00*/  IMAD.WIDE R8, R13, 0x4, R10 ;  /* 0x000000040d087825 */ /* 0x010fcc00078e020a */
[----:B------:R-:W0:Y:S02]  /*0b10*/  LDG.E R8, desc[UR16][R8.64] ;  /* 0x0000001008087981 */ /* 0x000e24000c1e1900 */
[----:B012---:R-:W-:-:S05]  /*0b20*/  FFMA R7, R4, R8, R7 ;  /* 0x0000000804077223 */ /* 0x007fca0000000007 */
[----:B------:R-:W-:Y:S01]  /*0b30*/  STG.E desc[UR16][R2.64], R7 ;  /* 0x0000000702007986 */ /* 0x000fe2000c101910 */
[----:B------:R-:W-:Y:S05]  /*0b40*/  EXIT ;  /* 0x000000000000794d */ /* 0x000fea0003800000 */
.L_x_4:
[----:B------:R-:W-:-:S00]  /*0b50*/  BRA `(.L_x_4) ;  /* 0xfffffffc00fc7947 */ /* 0x000fc0000383ffff */
[----:B------:R-:W-:-:S00]  /*0b60*/  NOP ;  /* 0x0000000000007918 */ /* 0x000fc00000000000 */
        /* <DEDUP_REMOVED lines=9> */
.L_x_5:


//--------------------- .nv.shared.reserved.0     --------------------------
	.section	.nv.shared.reserved.0,"aw",@nobits
	.weak		__nv_reservedSMEM_offset_0_alias
	.size		__nv_reservedSMEM_offset_0_alias, 0, 64
	.other		__nv_reservedSMEM_offset_0_alias,@"STO_CUDA_RESERVED_SHARED STV_DEFAULT"
__nv_reservedSMEM_offset_0_alias:
	.zero		0
	.zero		64


//--------------------- .nv.constant0._Z15MatrixMulKernalPfS_S_i --------------------------
	.section	.nv.constant0._Z15MatrixMulKernalPfS_S_i,"a",@progbits
	.sectionflags	@""
	.align	4
.nv.constant0._Z15MatrixMulKernalPfS_S_i:
	.zero		924


//--------------------- SYMBOLS --------------------------

	.type		.nv.reservedSmem.offset0,@object
	.size		.nv.reservedSmem.offset0,0x4
